//
// Generated by NVIDIA NVVM Compiler
//
// Compiler Build ID: CL-36424714
// Cuda compilation tools, release 13.0, V13.0.88
// Based on NVVM 20.0.0
//

.version 9.0
.target sm_100
.address_size 64

	// .globl	_Z15game_iterationsPiS_S_S_i

.visible .entry _Z15game_iterationsPiS_S_S_i(
	.param .u64 .ptr .align 1 _Z15game_iterationsPiS_S_S_i_param_0,
	.param .u64 .ptr .align 1 _Z15game_iterationsPiS_S_S_i_param_1,
	.param .u64 .ptr .align 1 _Z15game_iterationsPiS_S_S_i_param_2,
	.param .u64 .ptr .align 1 _Z15game_iterationsPiS_S_S_i_param_3,
	.param .u32 _Z15game_iterationsPiS_S_S_i_param_4
)
{
	.reg .pred 	%p<48>;
	.reg .b32 	%r<87>;
	.reg .b64 	%rd<34>;

	ld.param.u64 	%rd8, [_Z15game_iterationsPiS_S_S_i_param_0];
	ld.param.u64 	%rd9, [_Z15game_iterationsPiS_S_S_i_param_1];
	ld.param.u64 	%rd10, [_Z15game_iterationsPiS_S_S_i_param_2];
	ld.param.u64 	%rd11, [_Z15game_iterationsPiS_S_S_i_param_3];
	ld.param.u32 	%r30, [_Z15game_iterationsPiS_S_S_i_param_4];
	cvta.to.global.u64 	%rd1, %rd11;
	cvta.to.global.u64 	%rd2, %rd10;
	mov.u32 	%r31, %ctaid.x;
	mov.u32 	%r32, %ntid.x;
	mov.u32 	%r33, %tid.x;
	mad.lo.s32 	%r1, %r31, %r32, %r33;
	mov.u32 	%r34, %ctaid.y;
	mov.u32 	%r35, %ntid.y;
	mov.u32 	%r36, %tid.y;
	mad.lo.s32 	%r37, %r34, %r35, %r36;
	max.s32 	%r38, %r1, %r37;
	setp.gt.s32 	%p1, %r38, %r30;
	@%p1 bra 	$L__BB0_22;
	cvta.to.global.u64 	%rd12, %rd8;
	mad.lo.s32 	%r3, %r30, %r1, %r37;
	mul.wide.s32 	%rd13, %r3, 4;
	add.s64 	%rd3, %rd12, %rd13;
	ld.global.u32 	%r4, [%rd3];
	div.s32 	%r5, %r3, %r30;
	mul.lo.s32 	%r40, %r5, %r30;
	sub.s32 	%r41, %r3, %r40;
	add.s32 	%r42, %r5, -1;
	setp.gt.s32 	%p2, %r5, %r30;
	mul.lo.s32 	%r6, %r42, %r30;
	min.s32 	%r43, %r41, %r5;
	setp.lt.s32 	%p3, %r43, 1;
	or.pred  	%p4, %p3, %p2;
	cvt.s64.s32 	%rd14, %r6;
	cvt.s64.s32 	%rd4, %r41;
	add.s64 	%rd15, %rd4, %rd14;
	shl.b64 	%rd16, %rd15, 2;
	add.s64 	%rd5, %rd1, %rd16;
	mov.b32 	%r79, 0;
	@%p4 bra 	$L__BB0_3;
	ld.global.u32 	%r79, [%rd5+-4];
$L__BB0_3:
	cvt.u32.u64 	%r44, %rd4;
	setp.gt.s32 	%p5, %r5, %r30;
	setp.lt.s32 	%p6, %r5, 1;
	or.b32  	%r45, %r30, %r44;
	and.b32  	%r9, %r45, -2147483648;
	shr.u32 	%r46, %r45, 31;
	and.b32  	%r47, %r46, 1;
	setp.eq.b32 	%p7, %r47, 1;
	or.pred  	%p8, %p6, %p7;
	or.pred  	%p9, %p8, %p5;
	@%p9 bra 	$L__BB0_5;
	add.s32 	%r49, %r44, %r6;
	mul.wide.s32 	%rd17, %r49, 4;
	add.s64 	%rd18, %rd1, %rd17;
	ld.global.u32 	%r50, [%rd18];
	add.s32 	%r79, %r50, %r79;
$L__BB0_5:
	setp.gt.s32 	%p10, %r5, %r30;
	setp.lt.s32 	%p11, %r5, 1;
	add.s32 	%r12, %r44, 1;
	setp.lt.s32 	%p12, %r44, -1;
	or.pred  	%p13, %p11, %p12;
	or.pred  	%p14, %p10, %p13;
	setp.ge.s32 	%p15, %r12, %r30;
	or.pred  	%p16, %p14, %p15;
	@%p16 bra 	$L__BB0_7;
	ld.global.u32 	%r52, [%rd5+4];
	add.s32 	%r79, %r52, %r79;
$L__BB0_7:
	setp.lt.s32 	%p17, %r44, 1;
	setp.ge.s32 	%p18, %r5, %r30;
	or.b32  	%r54, %r30, %r5;
	shr.u32 	%r55, %r54, 31;
	and.b32  	%r56, %r55, 1;
	setp.eq.b32 	%p19, %r56, 1;
	or.pred  	%p20, %p19, %p17;
	or.pred  	%p21, %p20, %p18;
	cvt.s64.s32 	%rd20, %r40;
	add.s64 	%rd21, %rd4, %rd20;
	shl.b64 	%rd22, %rd21, 2;
	add.s64 	%rd6, %rd1, %rd22;
	@%p21 bra 	$L__BB0_9;
	ld.global.u32 	%r57, [%rd6+-4];
	add.s32 	%r79, %r57, %r79;
$L__BB0_9:
	setp.ge.s32 	%p22, %r5, %r30;
	setp.lt.s32 	%p23, %r5, 0;
	setp.ge.s32 	%p24, %r12, %r30;
	setp.lt.s32 	%p25, %r44, -1;
	or.pred  	%p26, %p23, %p25;
	or.pred  	%p27, %p22, %p26;
	or.pred  	%p28, %p27, %p24;
	@%p28 bra 	$L__BB0_11;
	ld.global.u32 	%r59, [%rd6+4];
	add.s32 	%r79, %r59, %r79;
$L__BB0_11:
	setp.lt.s32 	%p29, %r44, 1;
	add.s32 	%r20, %r5, 1;
	setp.lt.s32 	%p30, %r5, -1;
	setp.ge.s32 	%p31, %r20, %r30;
	add.s32 	%r21, %r40, %r30;
	or.pred  	%p32, %p29, %p30;
	or.pred  	%p33, %p32, %p31;
	cvt.s64.s32 	%rd23, %r21;
	add.s64 	%rd24, %rd4, %rd23;
	shl.b64 	%rd25, %rd24, 2;
	add.s64 	%rd7, %rd1, %rd25;
	@%p33 bra 	$L__BB0_13;
	ld.global.u32 	%r61, [%rd7+-4];
	add.s32 	%r79, %r61, %r79;
$L__BB0_13:
	setp.ge.s32 	%p34, %r20, %r30;
	setp.lt.s32 	%p35, %r5, -1;
	setp.ne.s32 	%p36, %r9, 0;
	or.pred  	%p37, %p35, %p36;
	or.pred  	%p38, %p37, %p34;
	@%p38 bra 	$L__BB0_15;
	add.s32 	%r63, %r44, %r21;
	mul.wide.s32 	%rd26, %r63, 4;
	add.s64 	%rd27, %rd1, %rd26;
	ld.global.u32 	%r64, [%rd27];
	add.s32 	%r79, %r64, %r79;
$L__BB0_15:
	min.s32 	%r66, %r5, %r44;
	setp.lt.s32 	%p39, %r66, -1;
	max.s32 	%r67, %r20, %r12;
	setp.ge.s32 	%p40, %r67, %r30;
	or.pred  	%p41, %p40, %p39;
	@%p41 bra 	$L__BB0_17;
	ld.global.u32 	%r68, [%rd7+4];
	add.s32 	%r79, %r68, %r79;
$L__BB0_17:
	setp.ne.s32 	%p42, %r4, 0;
	setp.ne.s32 	%p43, %r79, 3;
	or.pred  	%p44, %p42, %p43;
	@%p44 bra 	$L__BB0_19;
	add.s64 	%rd33, %rd2, %rd13;
	ld.global.u32 	%r76, [%rd33];
	add.s32 	%r77, %r76, 1;
	st.global.u32 	[%rd33], %r77;
	mov.b32 	%r86, 1;
	bra.uni 	$L__BB0_21;
$L__BB0_19:
	setp.eq.s32 	%p45, %r4, 0;
	add.s32 	%r70, %r79, -4;
	setp.lt.u32 	%p46, %r70, -2;
	or.pred  	%p47, %p45, %p46;
	mov.b32 	%r86, 0;
	@%p47 bra 	$L__BB0_21;
	add.s64 	%rd29, %rd2, %rd13;
	ld.global.u32 	%r71, [%rd29];
	add.s32 	%r72, %r71, 1;
	st.global.u32 	[%rd29], %r72;
	cvta.to.global.u64 	%rd30, %rd9;
	add.s64 	%rd31, %rd30, %rd13;
	ld.global.u32 	%r73, [%rd31];
	add.s32 	%r74, %r73, 1;
	st.global.u32 	[%rd31], %r74;
	mov.u32 	%r86, %r4;
$L__BB0_21:
	st.global.u32 	[%rd3], %r86;
$L__BB0_22:
	ret;

}
	// .globl	_Z6updatePiS_i
.visible .entry _Z6updatePiS_i(
	.param .u64 .ptr .align 1 _Z6updatePiS_i_param_0,
	.param .u64 .ptr .align 1 _Z6updatePiS_i_param_1,
	.param .u32 _Z6updatePiS_i_param_2
)
{
	.reg .pred 	%p<2>;
	.reg .b32 	%r<15>;
	.reg .b64 	%rd<8>;

	ld.param.u64 	%rd1, [_Z6updatePiS_i_param_0];
	ld.param.u64 	%rd2, [_Z6updatePiS_i_param_1];
	ld.param.u32 	%r4, [_Z6updatePiS_i_param_2];
	mov.u32 	%r5, %ctaid.x;
	mov.u32 	%r6, %ntid.x;
	mov.u32 	%r7, %tid.x;
	mad.lo.s32 	%r1, %r5, %r6, %r7;
	mov.u32 	%r8, %ctaid.y;
	mov.u32 	%r9, %ntid.y;
	mov.u32 	%r10, %tid.y;
	mad.lo.s32 	%r11, %r8, %r9, %r10;
	max.s32 	%r12, %r1, %r11;
	setp.gt.s32 	%p1, %r12, %r4;
	@%p1 bra 	$L__BB1_2;
	cvta.to.global.u64 	%rd3, %rd1;
	cvta.to.global.u64 	%rd4, %rd2;
	mad.lo.s32 	%r13, %r4, %r1, %r11;
	mul.wide.s32 	%rd5, %r13, 4;
	add.s64 	%rd6, %rd3, %rd5;
	ld.global.u32 	%r14, [%rd6];
	add.s64 	%rd7, %rd4, %rd5;
	st.global.u32 	[%rd7], %r14;
$L__BB1_2:
	ret;

}


// ===== COMPILED SASS (sm_100) =====

	.target	sm_100

	.elftype	@"ET_EXEC"


//--------------------- .note.nv.tkinfo           --------------------------
	.section	.note.nv.tkinfo,"",@"SHT_NOTE"
	.sectionflags	@"SHF_NOTE_NV_TKINFO"
	.tkinfo
        /*0018*/ 	.word	0x00000002
        /*0030*/ 	.string	""
        /*0030*/ 	.string	"ptxas"
        /*0030*/ 	.string	"Cuda compilation tools, release 13.0, V13.0.88"
        /*0030*/ 	.string	"Build cuda_13.0.r13.0/compiler.36424714_0"
        /*0030*/ 	.string	"-arch sm_100 -m 64 "



//--------------------- .note.nv.cuinfo           --------------------------
	.section	.note.nv.cuinfo,"",@"SHT_NOTE"
	.sectionflags	@"SHF_NOTE_NV_CUINFO"
        /*0018*/ 	.short	0x0002
        /*001a*/ 	.short	0x0064
        /*001c*/ 	.short	0x0082
	.zero		2


//--------------------- .nv.info                  --------------------------
	.section	.nv.info,"",@"SHT_CUDA_INFO"
	.align	4


	//----- nvinfo : EIATTR_REGCOUNT
	.align		4
        /*0000*/ 	.byte	0x04, 0x2f
        /*0002*/ 	.short	(.L_1 - .L_0)
	.align		4
.L_0:
        /*0004*/ 	.word	index@(_Z15game_iterationsPiS_S_S_i)
        /*0008*/ 	.word	0x0000001a


	//----- nvinfo : EIATTR_FRAME_SIZE
	.align		4
.L_1:
        /*000c*/ 	.byte	0x04, 0x11
        /*000e*/ 	.short	(.L_3 - .L_2)
	.align		4
.L_2:
        /*0010*/ 	.word	index@(_Z15game_iterationsPiS_S_S_i)
        /*0014*/ 	.word	0x00000000


	//----- nvinfo : EIATTR_REGCOUNT
	.align		4
.L_3:
        /*0018*/ 	.byte	0x04, 0x2f
        /*001a*/ 	.short	(.L_5 - .L_4)
	.align		4
.L_4:
        /*001c*/ 	.word	index@(_Z6updatePiS_i)
        /*0020*/ 	.word	0x0000000a


	//----- nvinfo : EIATTR_FRAME_SIZE
	.align		4
.L_5:
        /*0024*/ 	.byte	0x04, 0x11
        /*0026*/ 	.short	(.L_7 - .L_6)
	.align		4
.L_6:
        /*0028*/ 	.word	index@(_Z6updatePiS_i)
        /*002c*/ 	.word	0x00000000


	//----- nvinfo : EIATTR_MIN_STACK_SIZE
	.align		4
.L_7:
        /*0030*/ 	.byte	0x04, 0x12
        /*0032*/ 	.short	(.L_9 - .L_8)
	.align		4
.L_8:
        /*0034*/ 	.word	index@(_Z6updatePiS_i)
        /*0038*/ 	.word	0x00000000


	//----- nvinfo : EIATTR_MIN_STACK_SIZE
	.align		4
.L_9:
        /*003c*/ 	.byte	0x04, 0x12
        /*003e*/ 	.short	(.L_11 - .L_10)
	.align		4
.L_10:
        /*0040*/ 	.word	index@(_Z15game_iterationsPiS_S_S_i)
        /*0044*/ 	.word	0x00000000
.L_11:


//--------------------- .nv.compat                --------------------------
	.section	.nv.compat,"",@"SHT_CUDA_COMPAT_INFO"
	.align	4
        /*0000*/ 	.byte	0x02, 0x09, 0x00, 0x00, 0x02, 0x02, 0x01, 0x00, 0x02, 0x05, 0x05, 0x00, 0x03, 0x07, 0x01, 0x01
        /*0010*/ 	.byte	0x02, 0x03, 0x00, 0x00, 0x02, 0x06, 0x01, 0x00, 0x04, 0x0b, 0x08, 0x00, 0x09, 0x00, 0x00, 0x00
        /*0020*/ 	.byte	0x00, 0x00, 0x00, 0x00


//--------------------- .nv.info._Z6updatePiS_i   --------------------------
	.section	.nv.info._Z6updatePiS_i,"",@"SHT_CUDA_INFO"
	.sectionflags	@""
	.align	4


	//----- nvinfo : EIATTR_CUDA_API_VERSION
	.align		4
        /*0000*/ 	.byte	0x04, 0x37
        /*0002*/ 	.short	(.L_13 - .L_12)
.L_12:
        /*0004*/ 	.word	0x00000082


	//----- nvinfo : EIATTR_KPARAM_INFO
	.align		4
.L_13:
        /*0008*/ 	.byte	0x04, 0x17
        /*000a*/ 	.short	(.L_15 - .L_14)
.L_14:
        /*000c*/ 	.word	0x00000000
        /*0010*/ 	.short	0x0002
        /*0012*/ 	.short	0x0010
        /*0014*/ 	.byte	0x00, 0xf0, 0x11, 0x00


	//----- nvinfo : EIATTR_KPARAM_INFO
	.align		4
.L_15:
        /*0018*/ 	.byte	0x04, 0x17
        /*001a*/ 	.short	(.L_17 - .L_16)
.L_16:
        /*001c*/ 	.word	0x00000000
        /*0020*/ 	.short	0x0001
        /*0022*/ 	.short	0x0008
        /*0024*/ 	.byte	0x00, 0xf5, 0x21, 0x00


	//----- nvinfo : EIATTR_KPARAM_INFO
	.align		4
.L_17:
        /*0028*/ 	.byte	0x04, 0x17
        /*002a*/ 	.short	(.L_19 - .L_18)
.L_18:
        /*002c*/ 	.word	0x00000000
        /*0030*/ 	.short	0x0000
        /*0032*/ 	.short	0x0000
        /*0034*/ 	.byte	0x00, 0xf5, 0x21, 0x00


	//----- nvinfo : EIATTR_SPARSE_MMA_MASK
	.align		4
.L_19:
        /*0038*/ 	.byte	0x03, 0x50
        /*003a*/ 	.short	0x0000


	//----- nvinfo : EIATTR_MAXREG_COUNT
	.align		4
        /*003c*/ 	.byte	0x03, 0x1b
        /*003e*/ 	.short	0x00ff


	//----- nvinfo : EIATTR_MERCURY_ISA_VERSION
	.align		4
        /*0040*/ 	.byte	0x03, 0x5f
        /*0042*/ 	.short	0x0101


	//----- nvinfo : EIATTR_VRC_CTA_INIT_COUNT
	.align		4
        /*0044*/ 	.byte	0x02, 0x4a
	.zero		1
	.zero		1


	//----- nvinfo : EIATTR_EXIT_INSTR_OFFSETS
	.align		4
        /*0048*/ 	.byte	0x04, 0x1c
        /*004a*/ 	.short	(.L_21 - .L_20)


	//   ....[0]....
.L_20:
        /*004c*/ 	.word	0x000000c0


	//   ....[1]....
        /*0050*/ 	.word	0x00000150


	//----- nvinfo : EIATTR_CBANK_PARAM_SIZE
	.align		4
.L_21:
        /*0054*/ 	.byte	0x03, 0x19
        /*0056*/ 	.short	0x0014


	//----- nvinfo : EIATTR_PARAM_CBANK
	.align		4
        /*0058*/ 	.byte	0x04, 0x0a
        /*005a*/ 	.short	(.L_23 - .L_22)
	.align		4
.L_22:
        /*005c*/ 	.word	index@(.nv.constant0._Z6updatePiS_i)
        /*0060*/ 	.short	0x0380
        /*0062*/ 	.short	0x0014


	//----- nvinfo : EIATTR_SW_WAR
	.align		4
.L_23:
        /*0064*/ 	.byte	0x04, 0x36
        /*0066*/ 	.short	(.L_25 - .L_24)
.L_24:
        /*0068*/ 	.word	0x00000008
.L_25:


//--------------------- .nv.info._Z15game_iterationsPiS_S_S_i --------------------------
	.section	.nv.info._Z15game_iterationsPiS_S_S_i,"",@"SHT_CUDA_INFO"
	.sectionflags	@""
	.align	4


	//----- nvinfo : EIATTR_CUDA_API_VERSION
	.align		4
        /*0000*/ 	.byte	0x04, 0x37
        /*0002*/ 	.short	(.L_27 - .L_26)
.L_26:
        /*0004*/ 	.word	0x00000082


	//----- nvinfo : EIATTR_KPARAM_INFO
	.align		4
.L_27:
        /*0008*/ 	.byte	0x04, 0x17
        /*000a*/ 	.short	(.L_29 - .L_28)
.L_28:
        /*000c*/ 	.word	0x00000000
        /*0010*/ 	.short	0x0004
        /*0012*/ 	.short	0x0020
        /*0014*/ 	.byte	0x00, 0xf0, 0x11, 0x00


	//----- nvinfo : EIATTR_KPARAM_INFO
	.align		4
.L_29:
        /*0018*/ 	.byte	0x04, 0x17
        /*001a*/ 	.short	(.L_31 - .L_30)
.L_30:
        /*001c*/ 	.word	0x00000000
        /*0020*/ 	.short	0x0003
        /*0022*/ 	.short	0x0018
        /*0024*/ 	.byte	0x00, 0xf5, 0x21, 0x00


	//----- nvinfo : EIATTR_KPARAM_INFO
	.align		4
.L_31:
        /*0028*/ 	.byte	0x04, 0x17
        /*002a*/ 	.short	(.L_33 - .L_32)
.L_32:
        /*002c*/ 	.word	0x00000000
        /*0030*/ 	.short	0x0002
        /*0032*/ 	.short	0x0010
        /*0034*/ 	.byte	0x00, 0xf5, 0x21, 0x00


	//----- nvinfo : EIATTR_KPARAM_INFO
	.align		4
.L_33:
        /*0038*/ 	.byte	0x04, 0x17
        /*003a*/ 	.short	(.L_35 - .L_34)
.L_34:
        /*003c*/ 	.word	0x00000000
        /*0040*/ 	.short	0x0001
        /*0042*/ 	.short	0x0008
        /*0044*/ 	.byte	0x00, 0xf5, 0x21, 0x00


	//----- nvinfo : EIATTR_KPARAM_INFO
	.align		4
.L_35:
        /*0048*/ 	.byte	0x04, 0x17
        /*004a*/ 	.short	(.L_37 - .L_36)
.L_36:
        /*004c*/ 	.word	0x00000000
        /*0050*/ 	.short	0x0000
        /*0052*/ 	.short	0x0000
        /*0054*/ 	.byte	0x00, 0xf5, 0x21, 0x00


	//----- nvinfo : EIATTR_SPARSE_MMA_MASK
	.align		4
.L_37:
        /*0058*/ 	.byte	0x03, 0x50
        /*005a*/ 	.short	0x0000


	//----- nvinfo : EIATTR_MAXREG_COUNT
	.align		4
        /*005c*/ 	.byte	0x03, 0x1b
        /*005e*/ 	.short	0x00ff


	//----- nvinfo : EIATTR_MERCURY_ISA_VERSION
	.align		4
        /*0060*/ 	.byte	0x03, 0x5f
        /*0062*/ 	.short	0x0101


	//----- nvinfo : EIATTR_VRC_CTA_INIT_COUNT
	.align		4
        /*0064*/ 	.byte	0x02, 0x4a
	.zero		1
	.zero		1


	//----- nvinfo : EIATTR_EXIT_INSTR_OFFSETS
	.align		4
        /*0068*/ 	.byte	0x04, 0x1c
        /*006a*/ 	.short	(.L_39 - .L_38)


	//   ....[0]....
.L_38:
        /*006c*/ 	.word	0x000000c0


	//   ....[1]....
        /*0070*/ 	.word	0x000008e0


	//----- nvinfo : EIATTR_CRS_STACK_SIZE
	.align		4
.L_39:
        /*0074*/ 	.byte	0x04, 0x1e
        /*0076*/ 	.short	(.L_41 - .L_40)
.L_40:
        /*0078*/ 	.word	0x00000000


	//----- nvinfo : EIATTR_CBANK_PARAM_SIZE
	.align		4
.L_41:
        /*007c*/ 	.byte	0x03, 0x19
        /*007e*/ 	.short	0x0024


	//----- nvinfo : EIATTR_PARAM_CBANK
	.align		4
        /*0080*/ 	.byte	0x04, 0x0a
        /*0082*/ 	.short	(.L_43 - .L_42)
	.align		4
.L_42:
        /*0084*/ 	.word	index@(.nv.constant0._Z15game_iterationsPiS_S_S_i)
        /*0088*/ 	.short	0x0380
        /*008a*/ 	.short	0x0024


	//----- nvinfo : EIATTR_SW_WAR
	.align		4
.L_43:
        /*008c*/ 	.byte	0x04, 0x36
        /*008e*/ 	.short	(.L_45 - .L_44)
.L_44:
        /*0090*/ 	.word	0x00000008
.L_45:


//--------------------- .nv.callgraph             --------------------------
	.section	.nv.callgraph,"",@"SHT_CUDA_CALLGRAPH"
	.align	4
	.sectionentsize	8
	.align		4
        /*0000*/ 	.word	0x00000000
	.align		4
        /*0004*/ 	.word	0xffffffff
	.align		4
        /*0008*/ 	.word	0x00000000
	.align		4
        /*000c*/ 	.word	0xfffffffe
	.align		4
        /*0010*/ 	.word	0x00000000
	.align		4
        /*0014*/ 	.word	0xfffffffd
	.align		4
        /*0018*/ 	.word	0x00000000
	.align		4
        /*001c*/ 	.word	0xfffffffc


//--------------------- .text._Z6updatePiS_i      --------------------------
	.section	.text._Z6updatePiS_i,"ax",@progbits
	.align	128
        .global         _Z6updatePiS_i
        .type           _Z6updatePiS_i,@function
        .size           _Z6updatePiS_i,(.L_x_5 - _Z6updatePiS_i)
        .other          _Z6updatePiS_i,@"STO_CUDA_ENTRY STV_DEFAULT"
_Z6updatePiS_i:
.text._Z6updatePiS_i:
[----:B------:R-:W-:Y:S01]  /*0000*/  LDC R1, c[0x0][0x37c] ;  /* 0x0000df00ff017b82 */ /* 0x000fe20000000800 */
[----:B------:R-:W0:Y:S07]  /*0010*/  S2R R3, SR_TID.X ;  /* 0x0000000000037919 */ /* 0x000e2e0000002100 */
[----:B------:R-:W0:Y:S01]  /*0020*/  LDC R0, c[0x0][0x360] ;  /* 0x0000d800ff007b82 */ /* 0x000e220000000800 */
[----:B------:R-:W1:Y:S01]  /*0030*/  LDCU UR6, c[0x0][0x390] ;  /* 0x00007200ff0677ac */ /* 0x000e620008000800 */
[----:B------:R-:W2:Y:S06]  /*0040*/  S2R R2, SR_TID.Y ;  /* 0x0000000000027919 */ /* 0x000eac0000002200 */
[----:B------:R-:W0:Y:S08]  /*0050*/  S2UR UR4, SR_CTAID.X ;  /* 0x00000000000479c3 */ /* 0x000e300000002500 */
[----:B------:R-:W2:Y:S08]  /*0060*/  S2UR UR5, SR_CTAID.Y ;  /* 0x00000000000579c3 */ /* 0x000eb00000002600 */
[----:B------:R-:W2:Y:S01]  /*0070*/  LDC R5, c[0x0][0x364] ;  /* 0x0000d900ff057b82 */ /* 0x000ea20000000800 */
[----:B0-----:R-:W-:-:S02]  /*0080*/  IMAD R0, R0, UR4, R3 ;  /* 0x0000000400007c24 */ /* 0x001fc4000f8e0203 */
[----:B--2---:R-:W-:-:S05]  /*0090*/  IMAD R5, R5, UR5, R2 ;  /* 0x0000000505057c24 */ /* 0x004fca000f8e0202 */
[----:B------:R-:W-:-:S04]  /*00a0*/  VIMNMX R2, PT, PT, R0, R5, !PT ;  /* 0x0000000500027248 */ /* 0x000fc80007fe0100 */
[----:B-1----:R-:W-:-:S13]  /*00b0*/  ISETP.GT.AND P0, PT, R2, UR6, PT ;  /* 0x0000000602007c0c */ /* 0x002fda000bf04270 */
[----:B------:R-:W-:Y:S05]  /*00c0*/  @P0 EXIT ;  /* 0x000000000000094d */ /* 0x000fea0003800000 */
[----:B------:R-:W0:Y:S01]  /*00d0*/  LDC.64 R2, c[0x0][0x380] ;  /* 0x0000e000ff027b82 */ /* 0x000e220000000a00 */
[----:B------:R-:W1:Y:S01]  /*00e0*/  LDCU.64 UR4, c[0x0][0x358] ;  /* 0x00006b00ff0477ac */ /* 0x000e620008000a00 */
[----:B------:R-:W-:-:S06]  /*00f0*/  IMAD R7, R0, UR6, R5 ;  /* 0x0000000600077c24 */ /* 0x000fcc000f8e0205 */
[----:B------:R-:W2:Y:S01]  /*0100*/  LDC.64 R4, c[0x0][0x388] ;  /* 0x0000e200ff047b82 */ /* 0x000ea20000000a00 */
[----:B0-----:R-:W-:-:S06]  /*0110*/  IMAD.WIDE R2, R7, 0x4, R2 ;  /* 0x0000000407027825 */ /* 0x001fcc00078e0202 */
[----:B-1----:R-:W3:Y:S01]  /*0120*/  LDG.E R3, desc[UR4][R2.64] ;  /* 0x0000000402037981 */ /* 0x002ee2000c1e1900 */
[----:B--2---:R-:W-:-:S05]  /*0130*/  IMAD.WIDE R4, R7, 0x4, R4 ;  /* 0x0000000407047825 */ /* 0x004fca00078e0204 */
[----:B---3--:R-:W-:Y:S01]  /*0140*/  STG.E desc[UR4][R4.64], R3 ;  /* 0x0000000304007986 */ /* 0x008fe2000c101904 */
[----:B------:R-:W-:Y:S05]  /*0150*/  EXIT ;  /* 0x000000000000794d */ /* 0x000fea0003800000 */
.L_x_0:
[----:B------:R-:W-:-:S00]  /*0160*/  BRA `(.L_x_0) ;  /* 0xfffffffc00fc7947 */ /* 0x000fc0000383ffff */
[----:B------:R-:W-:-:S00]  /*0170*/  NOP ;  /* 0x0000000000007918 */ /* 0x000fc00000000000 */
        /* <DEDUP_REMOVED lines=8> */
.L_x_5:


//--------------------- .text._Z15game_iterationsPiS_S_S_i --------------------------
	.section	.text._Z15game_iterationsPiS_S_S_i,"ax",@progbits
	.align	128
        .global         _Z15game_iterationsPiS_S_S_i
        .type           _Z15game_iterationsPiS_S_S_i,@function
        .size           _Z15game_iterationsPiS_S_S_i,(.L_x_6 - _Z15game_iterationsPiS_S_S_i)
        .other          _Z15game_iterationsPiS_S_S_i,@"STO_CUDA_ENTRY STV_DEFAULT"
_Z15game_iterationsPiS_S_S_i:
.text._Z15game_iterationsPiS_S_S_i:
[----:B------:R-:W-:Y:S01]  /*0000*/  LDC R1, c[0x0][0x37c] ;  /* 0x0000df00ff017b82 */ /* 0x000fe20000000800 */
[----:B------:R-:W0:Y:S07]  /*0010*/  S2R R2, SR_TID.X ;  /* 0x0000000000027919 */ /* 0x000e2e0000002100 */
[----:B------:R-:W0:Y:S01]  /*0020*/  S2UR UR4, SR_CTAID.X ;  /* 0x00000000000479c3 */ /* 0x000e220000002500 */
[----:B------:R-:W1:Y:S07]  /*0030*/  S2R R4, SR_TID.Y ;  /* 0x0000000000047919 */ /* 0x000e6e0000002200 */
[----:B------:R-:W0:Y:S08]  /*0040*/  LDC R13, c[0x0][0x360] ;  /* 0x0000d800ff0d7b82 */ /* 0x000e300000000800 */
[----:B------:R-:W1:Y:S08]  /*0050*/  S2UR UR5, SR_CTAID.Y ;  /* 0x00000000000579c3 */ /* 0x000e700000002600 */
[----:B------:R-:W1:Y:S08]  /*0060*/  LDC R3, c[0x0][0x364] ;  /* 0x0000d900ff037b82 */ /* 0x000e700000000800 */
[----:B------:R-:W2:Y:S01]  /*0070*/  LDC R0, c[0x0][0x3a0] ;  /* 0x0000e800ff007b82 */ /* 0x000ea20000000800 */
[----:B0-----:R-:W-:-:S02]  /*0080*/  IMAD R13, R13, UR4, R2 ;  /* 0x000000040d0d7c24 */ /* 0x001fc4000f8e0202 */
[----:B-1----:R-:W-:-:S05]  /*0090*/  IMAD R2, R3, UR5, R4 ;  /* 0x0000000503027c24 */ /* 0x002fca000f8e0204 */
[----:B------:R-:W-:-:S04]  /*00a0*/  VIMNMX R3, PT, PT, R13, R2, !PT ;  /* 0x000000020d037248 */ /* 0x000fc80007fe0100 */
[----:B--2---:R-:W-:-:S13]  /*00b0*/  ISETP.GT.AND P0, PT, R3, R0, PT ;  /* 0x000000000300720c */ /* 0x004fda0003f04270 */
[----:B------:R-:W-:Y:S05]  /*00c0*/  @P0 EXIT ;  /* 0x000000000000094d */ /* 0x000fea0003800000 */
[-C--:B------:R-:W-:Y:S01]  /*00d0*/  IABS R5, R0.reuse ;  /* 0x0000000000057213 */ /* 0x080fe20000000000 */
[----:B------:R-:W-:Y:S01]  /*00e0*/  IMAD R13, R13, R0, R2 ;  /* 0x000000000d0d7224 */ /* 0x000fe200078e0202 */
[----:B------:R-:W0:Y:S01]  /*00f0*/  LDCU.64 UR6, c[0x0][0x398] ;  /* 0x00007300ff0677ac */ /* 0x000e220008000a00 */
[----:B------:R-:W-:Y:S01]  /*0100*/  IMAD.MOV.U32 R2, RZ, RZ, RZ ;  /* 0x000000ffff027224 */ /* 0x000fe200078e00ff */
[----:B------:R-:W1:Y:S01]  /*0110*/  I2F.RP R4, R5 ;  /* 0x0000000500047306 */ /* 0x000e620000209400 */
[----:B------:R-:W-:Y:S01]  /*0120*/  IMAD.MOV.U32 R12, RZ, RZ, RZ ;  /* 0x000000ffff0c7224 */ /* 0x000fe200078e00ff */
[----:B------:R-:W2:Y:S06]  /*0130*/  LDCU.64 UR4, c[0x0][0x358] ;  /* 0x00006b00ff0477ac */ /* 0x000eac0008000a00 */
[----:B-1----:R-:W1:Y:S02]  /*0140*/  MUFU.RCP R4, R4 ;  /* 0x0000000400047308 */ /* 0x002e640000001000 */
[----:B-1----:R-:W-:-:S06]  /*0150*/  VIADD R3, R4, 0xffffffe ;  /* 0x0ffffffe04037836 */ /* 0x002fcc0000000000 */
[----:B------:R-:W1:Y:S02]  /*0160*/  F2I.FTZ.U32.TRUNC.NTZ R3, R3 ;  /* 0x0000000300037305 */ /* 0x000e64000021f000 */
[----:B-1----:R-:W-:-:S04]  /*0170*/  IMAD.MOV R6, RZ, RZ, -R3 ;  /* 0x000000ffff067224 */ /* 0x002fc800078e0a03 */
[----:B------:R-:W-:Y:S01]  /*0180*/  IMAD R7, R6, R5, RZ ;  /* 0x0000000506077224 */ /* 0x000fe200078e02ff */
[----:B------:R-:W-:-:S03]  /*0190*/  IABS R6, R13 ;  /* 0x0000000d00067213 */ /* 0x000fc60000000000 */
[----:B------:R-:W-:-:S06]  /*01a0*/  IMAD.HI.U32 R2, R3, R7, R2 ;  /* 0x0000000703027227 */ /* 0x000fcc00078e0002 */
[----:B------:R-:W-:-:S04]  /*01b0*/  IMAD.HI.U32 R17, R2, R6, RZ ;  /* 0x0000000602117227 */ /* 0x000fc800078e00ff */
[----:B------:R-:W-:-:S04]  /*01c0*/  IMAD.MOV R2, RZ, RZ, -R17 ;  /* 0x000000ffff027224 */ /* 0x000fc800078e0a11 */
[----:B------:R-:W-:-:S05]  /*01d0*/  IMAD R2, R5, R2, R6 ;  /* 0x0000000205027224 */ /* 0x000fca00078e0206 */
[----:B------:R-:W-:-:S13]  /*01e0*/  ISETP.GT.U32.AND P1, PT, R5, R2, PT ;  /* 0x000000020500720c */ /* 0x000fda0003f24070 */
[----:B------:R-:W-:Y:S02]  /*01f0*/  @!P1 IMAD.IADD R2, R2, 0x1, -R5 ;  /* 0x0000000102029824 */ /* 0x000fe400078e0a05 */
[----:B------:R-:W-:Y:S01]  /*0200*/  @!P1 VIADD R17, R17, 0x1 ;  /* 0x0000000111119836 */ /* 0x000fe20000000000 */
[----:B------:R-:W-:Y:S02]  /*0210*/  ISETP.NE.AND P1, PT, R0, RZ, PT ;  /* 0x000000ff0000720c */ /* 0x000fe40003f25270 */
[----:B------:R-:W-:Y:S02]  /*0220*/  ISETP.GE.U32.AND P0, PT, R2, R5, PT ;  /* 0x000000050200720c */ /* 0x000fe40003f06070 */
[----:B------:R-:W-:-:S04]  /*0230*/  LOP3.LUT R2, R13, R0, RZ, 0x3c, !PT ;  /* 0x000000000d027212 */ /* 0x000fc800078e3cff */
[----:B------:R-:W-:-:S07]  /*0240*/  ISETP.GE.AND P2, PT, R2, RZ, PT ;  /* 0x000000ff0200720c */ /* 0x000fce0003f46270 */
[----:B------:R-:W-:-:S06]  /*0250*/  @P0 VIADD R17, R17, 0x1 ;  /* 0x0000000111110836 */ /* 0x000fcc0000000000 */
[----:B------:R-:W-:Y:S01]  /*0260*/  @!P2 IMAD.MOV R17, RZ, RZ, -R17 ;  /* 0x000000ffff11a224 */ /* 0x000fe200078e0a11 */
[----:B------:R-:W-:-:S04]  /*0270*/  @!P1 LOP3.LUT R17, RZ, R0, RZ, 0x33, !PT ;  /* 0x00000000ff119212 */ /* 0x000fc800078e33ff */
[CC--:B------:R-:W-:Y:S01]  /*0280*/  ISETP.GT.AND P4, PT, R17.reuse, R0.reuse, PT ;  /* 0x000000001100720c */ /* 0x0c0fe20003f84270 */
[CC--:B------:R-:W-:Y:S02]  /*0290*/  IMAD R14, R17.reuse, R0.reuse, RZ ;  /* 0x00000000110e7224 */ /* 0x0c0fe400078e02ff */
[----:B------:R-:W-:Y:S02]  /*02a0*/  VIADD R3, R17, 0xffffffff ;  /* 0xffffffff11037836 */ /* 0x000fe40000000000 */
[----:B------:R-:W-:Y:S02]  /*02b0*/  IMAD.IADD R15, R13, 0x1, -R14 ;  /* 0x000000010d0f7824 */ /* 0x000fe400078e0a0e */
[-C--:B------:R-:W-:Y:S02]  /*02c0*/  IMAD R16, R3, R0.reuse, RZ ;  /* 0x0000000003107224 */ /* 0x080fe400078e02ff */
[----:B------:R-:W-:Y:S01]  /*02d0*/  VIADD R19, R17, 0x1 ;  /* 0x0000000111137836 */ /* 0x000fe20000000000 */
[----:B------:R-:W-:-:S02]  /*02e0*/  LOP3.LUT R4, R15, R0, RZ, 0xfc, !PT ;  /* 0x000000000f047212 */ /* 0x000fc400078efcff */
[----:B------:R-:W-:Y:S02]  /*02f0*/  SHF.R.S32.HI R11, RZ, 0x1f, R15 ;  /* 0x0000001fff0b7819 */ /* 0x000fe4000001140f */
[----:B------:R-:W-:Y:S02]  /*0300*/  SHF.R.U32.HI R2, RZ, 0x1f, R4 ;  /* 0x0000001fff027819 */ /* 0x000fe40000011604 */
[----:B------:R-:W-:Y:S02]  /*0310*/  VIMNMX R18, PT, PT, R17, R15, PT ;  /* 0x0000000f11127248 */ /* 0x000fe40003fe0100 */
[----:B------:R-:W-:Y:S02]  /*0320*/  ISETP.NE.U32.AND P0, PT, R2, 0x1, PT ;  /* 0x000000010200780c */ /* 0x000fe40003f05070 */
[----:B------:R-:W-:Y:S02]  /*0330*/  IADD3 R2, P1, PT, R15, R16, RZ ;  /* 0x000000100f027210 */ /* 0x000fe40007f3e0ff */
[----:B------:R-:W-:-:S02]  /*0340*/  ISETP.LT.OR P0, PT, R17, 0x1, !P0 ;  /* 0x000000011100780c */ /* 0x000fc40004701670 */
[----:B------:R-:W-:Y:S02]  /*0350*/  LEA.HI.X.SX32 R3, R16, R11, 0x1, P1 ;  /* 0x0000000b10037211 */ /* 0x000fe400008f0eff */
[C---:B------:R-:W-:Y:S02]  /*0360*/  ISETP.GT.OR P0, PT, R17.reuse, R0, P0 ;  /* 0x000000001100720c */ /* 0x040fe40000704670 */
[----:B0-----:R-:W-:Y:S02]  /*0370*/  LEA R6, P2, R2, UR6, 0x2 ;  /* 0x0000000602067c11 */ /* 0x001fe4000f8410ff */
[----:B------:R-:W-:Y:S02]  /*0380*/  LOP3.LUT P1, RZ, R4, 0x80000000, RZ, 0xc0, !PT ;  /* 0x8000000004ff7812 */ /* 0x000fe4000782c0ff */
[----:B------:R-:W-:Y:S02]  /*0390*/  LEA.HI.X R7, R2, UR7, R3, 0x2, P2 ;  /* 0x0000000702077c11 */ /* 0x000fe400090f1403 */
[----:B------:R-:W-:-:S02]  /*03a0*/  ISETP.LT.OR P1, PT, R17, -0x1, P1 ;  /* 0xffffffff1100780c */ /* 0x000fc40000f21670 */
[----:B------:R-:W-:Y:S02]  /*03b0*/  IADD3 R3, P2, PT, R14, R15, RZ ;  /* 0x0000000f0e037210 */ /* 0x000fe40007f5e0ff */
[----:B------:R-:W-:Y:S01]  /*03c0*/  ISETP.LT.OR P4, PT, R18, 0x1, P4 ;  /* 0x000000011200780c */ /* 0x000fe20002781670 */
[----:B------:R-:W0:Y:S01]  /*03d0*/  @!P0 LDC.64 R8, c[0x0][0x398] ;  /* 0x0000e600ff088b82 */ /* 0x000e220000000a00 */
[-C--:B------:R-:W-:Y:S02]  /*03e0*/  ISETP.GE.OR P1, PT, R19, R0.reuse, P1 ;  /* 0x000000001300720c */ /* 0x080fe40000f26670 */
[----:B------:R-:W-:Y:S02]  /*03f0*/  LEA.HI.X.SX32 R10, R14, R11, 0x1, P2 ;  /* 0x0000000b0e0a7211 */ /* 0x000fe400010f0eff */
[----:B------:R-:W-:Y:S02]  /*0400*/  ISETP.GE.AND P2, PT, R15, -0x1, PT ;  /* 0xffffffff0f00780c */ /* 0x000fe40003f46270 */
[----:B------:R-:W-:-:S02]  /*0410*/  LOP3.LUT R2, R17, R0, RZ, 0xfc, !PT ;  /* 0x0000000011027212 */ /* 0x000fc400078efcff */
[----:B------:R-:W-:Y:S02]  /*0420*/  ISETP.LT.OR P6, PT, R17, 0x1, !P2 ;  /* 0x000000011100780c */ /* 0x000fe400057c1670 */
[----:B------:R-:W-:Y:S01]  /*0430*/  SHF.R.U32.HI R2, RZ, 0x1f, R2 ;  /* 0x0000001fff027819 */ /* 0x000fe20000011602 */
[C---:B------:R-:W-:Y:S01]  /*0440*/  VIADD R21, R15.reuse, 0x1 ;  /* 0x000000010f157836 */ /* 0x040fe20000000000 */
[----:B------:R-:W-:Y:S01]  /*0450*/  ISETP.GE.AND P3, PT, R15, 0x1, PT ;  /* 0x000000010f00780c */ /* 0x000fe20003f66270 */
[----:B--2---:R-:W2:Y:S01]  /*0460*/  @!P4 LDG.E R12, desc[UR4][R6.64+-0x4] ;  /* 0xfffffc04060cc981 */ /* 0x004ea2000c1e1900 */
[----:B------:R-:W-:Y:S02]  /*0470*/  LEA R4, P5, R3, UR6, 0x2 ;  /* 0x0000000603047c11 */ /* 0x000fe4000f8a10ff */
[----:B------:R-:W-:Y:S01]  /*0480*/  ISETP.GT.OR P6, PT, R17, R0, P6 ;  /* 0x000000001100720c */ /* 0x000fe200037c4670 */
[----:B------:R-:W-:Y:S01]  /*0490*/  IMAD.IADD R14, R14, 0x1, R0 ;  /* 0x000000010e0e7824 */ /* 0x000fe200078e0200 */
[----:B------:R-:W-:Y:S01]  /*04a0*/  ISETP.EQ.U32.OR P3, PT, R2, 0x1, !P3 ;  /* 0x000000010200780c */ /* 0x000fe20005f62470 */
[----:B------:R-:W-:Y:S01]  /*04b0*/  @!P0 IMAD.IADD R23, R15, 0x1, R16 ;  /* 0x000000010f178824 */ /* 0x000fe200078e0210 */
[----:B------:R-:W-:-:S02]  /*04c0*/  LEA.HI.X R5, R3, UR7, R10, 0x2, P5 ;  /* 0x0000000703057c11 */ /* 0x000fc4000a8f140a */
[----:B------:R-:W-:Y:S01]  /*04d0*/  ISETP.LT.OR P4, PT, R17, RZ, !P2 ;  /* 0x000000ff1100720c */ /* 0x000fe20005781670 */
[----:B------:R-:W1:Y:S01]  /*04e0*/  @!P1 LDC.64 R2, c[0x0][0x398] ;  /* 0x0000e600ff029b82 */ /* 0x000e620000000a00 */
[-C--:B------:R-:W-:Y:S02]  /*04f0*/  ISETP.GE.OR P2, PT, R21, R0.reuse, P6 ;  /* 0x000000001500720c */ /* 0x080fe40003746670 */
[C---:B------:R-:W-:Y:S02]  /*0500*/  ISETP.GE.AND P5, PT, R17.reuse, -0x1, PT ;  /* 0xffffffff1100780c */ /* 0x040fe40003fa6270 */
[CC--:B------:R-:W-:Y:S02]  /*0510*/  ISETP.GE.OR P4, PT, R17.reuse, R0.reuse, P4 ;  /* 0x000000001100720c */ /* 0x0c0fe40002786670 */
[----:B------:R-:W-:Y:S01]  /*0520*/  ISETP.GE.OR P3, PT, R17, R0, P3 ;  /* 0x000000001100720c */ /* 0x000fe20001f66670 */
[----:B0-----:R-:W-:Y:S01]  /*0530*/  @!P0 IMAD.WIDE R16, R23, 0x4, R8 ;  /* 0x0000000417108825 */ /* 0x001fe200078e0208 */
[----:B------:R-:W-:-:S02]  /*0540*/  IADD3 R10, P6, PT, R15, R14, RZ ;  /* 0x0000000e0f0a7210 */ /* 0x000fc40007fde0ff */
[----:B------:R-:W-:Y:S02]  /*0550*/  ISETP.LT.OR P5, PT, R15, 0x1, !P5 ;  /* 0x000000010f00780c */ /* 0x000fe40006fa1670 */
[----:B------:R-:W-:Y:S01]  /*0560*/  LEA.HI.X.SX32 R11, R14, R11, 0x1, P6 ;  /* 0x0000000b0e0b7211 */ /* 0x000fe200030f0eff */
[----:B------:R-:W2:Y:S01]  /*0570*/  @!P0 LDG.E R17, desc[UR4][R16.64] ;  /* 0x0000000410118981 */ /* 0x000ea2000c1e1900 */
[C---:B------:R-:W-:Y:S02]  /*0580*/  LEA R8, P6, R10.reuse, UR6, 0x2 ;  /* 0x000000060a087c11 */ /* 0x040fe4000f8c10ff */
[-C--:B------:R-:W-:Y:S01]  /*0590*/  ISETP.GE.OR P4, PT, R21, R0.reuse, P4 ;  /* 0x000000001500720c */ /* 0x080fe20002786670 */
[----:B------:R-:W3:Y:S01]  /*05a0*/  @!P2 LDG.E R7, desc[UR4][R6.64+0x4] ;  /* 0x000004040607a981 */ /* 0x000ee2000c1e1900 */
[----:B------:R-:W-:Y:S02]  /*05b0*/  LEA.HI.X R9, R10, UR7, R11, 0x2, P6 ;  /* 0x000000070a097c11 */ /* 0x000fe4000b0f140b */
[----:B------:R-:W-:Y:S01]  /*05c0*/  ISETP.GE.OR P5, PT, R19, R0, P5 ;  /* 0x000000001300720c */ /* 0x000fe20002fa6670 */
[----:B------:R-:W0:Y:S01]  /*05d0*/  LDC.64 R10, c[0x0][0x380] ;  /* 0x0000e000ff0a7b82 */ /* 0x000e220000000a00 */
[----:B------:R-:W-:-:S02]  /*05e0*/  ISETP.GE.AND P6, PT, R18, -0x1, PT ;  /* 0xffffffff1200780c */ /* 0x000fc40003fc6270 */
[----:B------:R-:W-:Y:S02]  /*05f0*/  VIMNMX R23, PT, PT, R21, R19, !PT ;  /* 0x0000001315177248 */ /* 0x000fe40007fe0100 */
[----:B------:R-:W4:Y:S01]  /*0600*/  @!P3 LDG.E R19, desc[UR4][R4.64+-0x4] ;  /* 0xfffffc040413b981 */ /* 0x000f22000c1e1900 */
[----:B------:R-:W-:Y:S01]  /*0610*/  @!P1 IMAD.IADD R21, R15, 0x1, R14 ;  /* 0x000000010f159824 */ /* 0x000fe200078e020e */
[----:B------:R-:W-:Y:S02]  /*0620*/  ISETP.GE.OR P6, PT, R23, R0, !P6 ;  /* 0x000000001700720c */ /* 0x000fe400077c6670 */
[----:B------:R-:W5:Y:S01]  /*0630*/  @!P4 LDG.E R15, desc[UR4][R4.64+0x4] ;  /* 0x00000404040fc981 */ /* 0x000f62000c1e1900 */
[----:B-1----:R-:W-:-:S03]  /*0640*/  @!P1 IMAD.WIDE R2, R21, 0x4, R2 ;  /* 0x0000000415029825 */ /* 0x002fc600078e0202 */
[----:B------:R-:W5:Y:S04]  /*0650*/  @!P5 LDG.E R21, desc[UR4][R8.64+-0x4] ;  /* 0xfffffc040815d981 */ /* 0x000f68000c1e1900 */
[----:B------:R-:W5:Y:S04]  /*0660*/  @!P1 LDG.E R3, desc[UR4][R2.64] ;  /* 0x0000000402039981 */ /* 0x000f68000c1e1900 */
[----:B------:R-:W5:Y:S01]  /*0670*/  @!P6 LDG.E R23, desc[UR4][R8.64+0x4] ;  /* 0x000004040817e981 */ /* 0x000f62000c1e1900 */
[----:B0-----:R-:W-:-:S05]  /*0680*/  IMAD.WIDE R10, R13, 0x4, R10 ;  /* 0x000000040d0a7825 */ /* 0x001fca00078e020a */
[----:B------:R-:W5:Y:S01]  /*0690*/  LDG.E R0, desc[UR4][R10.64] ;  /* 0x000000040a007981 */ /* 0x000f62000c1e1900 */
[----:B------:R-:W-:Y:S01]  /*06a0*/  BSSY.RECONVERGENT B0, `(.L_x_1) ;  /* 0x0000022000007945 */ /* 0x000fe20003800200 */
[----:B--2---:R-:W-:-:S04]  /*06b0*/  @!P0 IMAD.IADD R12, R12, 0x1, R17 ;  /* 0x000000010c0c8824 */ /* 0x004fc800078e0211 */
[----:B---3--:R-:W-:-:S04]  /*06c0*/  @!P2 IMAD.IADD R12, R12, 0x1, R7 ;  /* 0x000000010c0ca824 */ /* 0x008fc800078e0207 */
[----:B----4-:R-:W-:-:S04]  /*06d0*/  @!P3 IMAD.IADD R12, R12, 0x1, R19 ;  /* 0x000000010c0cb824 */ /* 0x010fc800078e0213 */
[----:B-----5:R-:W-:-:S04]  /*06e0*/  @!P4 IMAD.IADD R12, R12, 0x1, R15 ;  /* 0x000000010c0cc824 */ /* 0x020fc800078e020f */
[----:B------:R-:W-:-:S04]  /*06f0*/  @!P5 IMAD.IADD R12, R12, 0x1, R21 ;  /* 0x000000010c0cd824 */ /* 0x000fc800078e0215 */
[----:B------:R-:W-:-:S04]  /*0700*/  @!P1 IMAD.IADD R12, R12, 0x1, R3 ;  /* 0x000000010c0c9824 */ /* 0x000fc800078e0203 */
[----:B------:R-:W-:-:S05]  /*0710*/  @!P6 IMAD.IADD R12, R12, 0x1, R23 ;  /* 0x000000010c0ce824 */ /* 0x000fca00078e0217 */
[----:B------:R-:W-:-:S04]  /*0720*/  ISETP.NE.AND P0, PT, R12, 0x3, PT ;  /* 0x000000030c00780c */ /* 0x000fc80003f05270 */
[----:B------:R-:W-:-:S13]  /*0730*/  ISETP.NE.OR P0, PT, R0, RZ, P0 ;  /* 0x000000ff0000720c */ /* 0x000fda0000705670 */
[----:B------:R-:W-:Y:S05]  /*0740*/  @P0 BRA `(.L_x_2) ;  /* 0x00000000001c0947 */ /* 0x000fea0003800000 */
[----:B------:R-:W0:Y:S02]  /*0750*/  LDC.64 R2, c[0x0][0x390] ;  /* 0x0000e400ff027b82 */ /* 0x000e240000000a00 */
[----:B0-----:R-:W-:-:S05]  /*0760*/  IMAD.WIDE R2, R13, 0x4, R2 ;  /* 0x000000040d027825 */ /* 0x001fca00078e0202 */
[----:B------:R-:W2:Y:S01]  /*0770*/  LDG.E R0, desc[UR4][R2.64] ;  /* 0x0000000402007981 */ /* 0x000ea2000c1e1900 */
[----:B------:R-:W-:Y:S02]  /*0780*/  IMAD.MOV.U32 R7, RZ, RZ, 0x1 ;  /* 0x00000001ff077424 */ /* 0x000fe400078e00ff */
[----:B--2---:R-:W-:-:S05]  /*0790*/  VIADD R5, R0, 0x1 ;  /* 0x0000000100057836 */ /* 0x004fca0000000000 */
[----:B------:R0:W-:Y:S01]  /*07a0*/  STG.E desc[UR4][R2.64], R5 ;  /* 0x0000000502007986 */ /* 0x0001e2000c101904 */
[----:B------:R-:W-:Y:S05]  /*07b0*/  BRA `(.L_x_3) ;  /* 0x0000000000407947 */ /* 0x000fea0003800000 */
.L_x_2:
[----:B------:R-:W-:Y:S02]  /*07c0*/  VIADD R12, R12, 0xfffffffc ;  /* 0xfffffffc0c0c7836 */ /* 0x000fe40000000000 */
[----:B------:R-:W-:-:S03]  /*07d0*/  IMAD.MOV.U32 R7, RZ, RZ, RZ ;  /* 0x000000ffff077224 */ /* 0x000fc600078e00ff */
[----:B------:R-:W-:-:S04]  /*07e0*/  ISETP.GE.U32.AND P0, PT, R12, -0x2, PT ;  /* 0xfffffffe0c00780c */ /* 0x000fc80003f06070 */
[----:B------:R-:W-:-:S13]  /*07f0*/  ISETP.EQ.OR P0, PT, R0, RZ, !P0 ;  /* 0x000000ff0000720c */ /* 0x000fda0004702670 */
[----:B------:R-:W-:Y:S05]  /*0800*/  @P0 BRA `(.L_x_3) ;  /* 0x00000000002c0947 */ /* 0x000fea0003800000 */
[----:B------:R-:W0:Y:S02]  /*0810*/  LDC.64 R2, c[0x0][0x390] ;  /* 0x0000e400ff027b82 */ /* 0x000e240000000a00 */
[----:B0-----:R-:W-:-:S06]  /*0820*/  IMAD.WIDE R4, R13, 0x4, R2 ;  /* 0x000000040d047825 */ /* 0x001fcc00078e0202 */
[----:B------:R-:W0:Y:S01]  /*0830*/  LDC.64 R2, c[0x0][0x388] ;  /* 0x0000e200ff027b82 */ /* 0x000e220000000a00 */
[----:B------:R-:W2:Y:S01]  /*0840*/  LDG.E R9, desc[UR4][R4.64] ;  /* 0x0000000404097981 */ /* 0x000ea2000c1e1900 */
[----:B0-----:R-:W-:-:S04]  /*0850*/  IMAD.WIDE R2, R13, 0x4, R2 ;  /* 0x000000040d027825 */ /* 0x001fc800078e0202 */
[----:B--2---:R-:W-:-:S05]  /*0860*/  VIADD R9, R9, 0x1 ;  /* 0x0000000109097836 */ /* 0x004fca0000000000 */
[----:B------:R1:W-:Y:S04]  /*0870*/  STG.E desc[UR4][R4.64], R9 ;  /* 0x0000000904007986 */ /* 0x0003e8000c101904 */
[----:B------:R-:W2:Y:S01]  /*0880*/  LDG.E R6, desc[UR4][R2.64] ;  /* 0x0000000402067981 */ /* 0x000ea2000c1e1900 */
[----:B------:R-:W-:Y:S02]  /*0890*/  IMAD.MOV.U32 R7, RZ, RZ, R0 ;  /* 0x000000ffff077224 */ /* 0x000fe400078e0000 */
[----:B--2---:R-:W-:-:S05]  /*08a0*/  VIADD R13, R6, 0x1 ;  /* 0x00000001060d7836 */ /* 0x004fca0000000000 */
[----:B------:R1:W-:Y:S02]  /*08b0*/  STG.E desc[UR4][R2.64], R13 ;  /* 0x0000000d02007986 */ /* 0x0003e4000c101904 */
.L_x_3:
[----:B------:R-:W-:Y:S05]  /*08c0*/  BSYNC.RECONVERGENT B0 ;  /* 0x0000000000007941 */ /* 0x000fea0003800200 */
.L_x_1:
[----:B------:R-:W-:Y:S01]  /*08d0*/  STG.E desc[UR4][R10.64], R7 ;  /* 0x000000070a007986 */ /* 0x000fe2000c101904 */
[----:B------:R-:W-:Y:S05]  /*08e0*/  EXIT ;  /* 0x000000000000794d */ /* 0x000fea0003800000 */
.L_x_4:
        /* <DEDUP_REMOVED lines=9> */
.L_x_6:


//--------------------- .nv.shared.reserved.0     --------------------------
	.section	.nv.shared.reserved.0,"aw",@nobits
	.weak		__nv_reservedSMEM_offset_0_alias
	.size		__nv_reservedSMEM_offset_0_alias, 0, 64
	.other		__nv_reservedSMEM_offset_0_alias,@"STO_CUDA_RESERVED_SHARED STV_DEFAULT"
__nv_reservedSMEM_offset_0_alias:
	.zero		0
	.zero		64


//--------------------- .nv.constant0._Z6updatePiS_i --------------------------
	.section	.nv.constant0._Z6updatePiS_i,"a",@progbits
	.sectionflags	@""
	.align	4
.nv.constant0._Z6updatePiS_i:
	.zero		916


//--------------------- .nv.constant0._Z15game_iterationsPiS_S_S_i --------------------------
	.section	.nv.constant0._Z15game_iterationsPiS_S_S_i,"a",@progbits
	.sectionflags	@""
	.align	4
.nv.constant0._Z15game_iterationsPiS_S_S_i:
	.zero		932


//--------------------- SYMBOLS --------------------------

	.type		.nv.reservedSmem.offset0,@object
	.size		.nv.reservedSmem.offset0,0x4
